//
// Generated by NVIDIA NVVM Compiler
//
// Compiler Build ID: CL-36424714
// Cuda compilation tools, release 13.0, V13.0.88
// Based on NVVM 20.0.0
//

.version 9.0
.target sm_100
.address_size 64

	// .globl	grid_sync
.global .align 1 .b8 _ZN34_INTERNAL_8fe831e0_4_k_cu_0a1958284cuda3std3__436_GLOBAL__N__8fe831e0_4_k_cu_0a1958286ignoreE[1];
.global .align 1 .b8 _ZN34_INTERNAL_8fe831e0_4_k_cu_0a1958284cuda3std3__45__cpo5beginE[1];
.global .align 1 .b8 _ZN34_INTERNAL_8fe831e0_4_k_cu_0a1958284cuda3std3__45__cpo3endE[1];
.global .align 1 .b8 _ZN34_INTERNAL_8fe831e0_4_k_cu_0a1958284cuda3std3__45__cpo6cbeginE[1];
.global .align 1 .b8 _ZN34_INTERNAL_8fe831e0_4_k_cu_0a1958284cuda3std3__45__cpo4cendE[1];
.global .align 1 .b8 _ZN34_INTERNAL_8fe831e0_4_k_cu_0a1958284cuda3std3__419piecewise_constructE[1];
.global .align 1 .b8 _ZN34_INTERNAL_8fe831e0_4_k_cu_0a1958284cuda3std3__48in_placeE[1];
.global .align 1 .b8 _ZN34_INTERNAL_8fe831e0_4_k_cu_0a1958284cuda3std6ranges3__45__cpo4swapE[1];
.global .align 1 .b8 _ZN34_INTERNAL_8fe831e0_4_k_cu_0a1958284cuda3std6ranges3__45__cpo9iter_moveE[1];
.global .align 1 .b8 _ZN34_INTERNAL_8fe831e0_4_k_cu_0a1958284cuda3std6ranges3__45__cpo7advanceE[1];

.visible .entry grid_sync(
	.param .u64 .ptr .align 1 grid_sync_param_0,
	.param .u64 .ptr .align 1 grid_sync_param_1,
	.param .u32 grid_sync_param_2
)
{
	.reg .pred 	%p<5>;
	.reg .b32 	%r<29>;
	.reg .b64 	%rd<15>;

	ld.param.u64 	%rd5, [grid_sync_param_0];
	ld.param.u32 	%r8, [grid_sync_param_2];
	cvta.to.global.u64 	%rd1, %rd5;
	// begin inline asm
	mov.u32 %r6, %envreg2;
	// end inline asm
	cvt.u64.u32 	%rd6, %r6;
	// begin inline asm
	mov.u32 %r7, %envreg1;
	// end inline asm
	cvt.u64.u32 	%rd7, %r7;
	shl.b64 	%rd8, %rd7, 32;
	or.b64  	%rd2, %rd8, %rd6;
	mov.u32 	%r1, %ctaid.x;
	mov.u32 	%r9, %ntid.x;
	mov.u32 	%r2, %tid.x;
	mad.lo.s32 	%r10, %r1, %r9, %r2;
	mul.wide.s32 	%rd9, %r10, 4;
	add.s64 	%rd10, %rd1, %rd9;
	atom.global.add.u32 	%r3, [%rd10], %r8;
	setp.ne.s64 	%p1, %rd2, 0;
	@%p1 bra 	$L__BB0_2;
	// begin inline asm
	trap;
	// end inline asm
$L__BB0_2:
	barrier.sync 	0;
	mov.u32 	%r4, %tid.y;
	add.s32 	%r11, %r2, %r4;
	mov.u32 	%r12, %tid.z;
	or.b32  	%r13, %r11, %r12;
	setp.ne.s32 	%p2, %r13, 0;
	@%p2 bra 	$L__BB0_5;
	add.s64 	%rd11, %rd2, 4;
	mov.u32 	%r16, %nctaid.x;
	mov.u32 	%r17, %nctaid.y;
	mul.lo.s32 	%r18, %r16, %r17;
	mov.u32 	%r19, %nctaid.z;
	mul.lo.s32 	%r20, %r18, %r19;
	mov.u32 	%r21, %ctaid.y;
	add.s32 	%r22, %r1, %r21;
	mov.u32 	%r23, %ctaid.z;
	neg.s32 	%r24, %r23;
	setp.eq.s32 	%p3, %r22, %r24;
	sub.s32 	%r25, -2147483647, %r20;
	selp.b32 	%r15, %r25, 1, %p3;
	// begin inline asm
	atom.add.release.gpu.u32 %r14,[%rd11],%r15;
	// end inline asm
$L__BB0_4:
	// begin inline asm
	ld.acquire.gpu.u32 %r26,[%rd11];
	// end inline asm
	xor.b32  	%r27, %r26, %r14;
	setp.gt.s32 	%p4, %r27, -1;
	@%p4 bra 	$L__BB0_4;
$L__BB0_5:
	barrier.sync 	0;
	mul.wide.u32 	%rd13, %r4, 4;
	add.s64 	%rd14, %rd1, %rd13;
	atom.global.add.u32 	%r28, [%rd14], %r3;
	ret;

}


// ===== COMPILED SASS (sm_100) =====

	.target	sm_100

	.elftype	@"ET_EXEC"


//--------------------- .note.nv.tkinfo           --------------------------
	.section	.note.nv.tkinfo,"",@"SHT_NOTE"
	.sectionflags	@"SHF_NOTE_NV_TKINFO"
	.tkinfo
        /*0018*/ 	.word	0x00000002
        /*0030*/ 	.string	""
        /*0030*/ 	.string	"ptxas"
        /*0030*/ 	.string	"Cuda compilation tools, release 13.0, V13.0.88"
        /*0030*/ 	.string	"Build cuda_13.0.r13.0/compiler.36424714_0"
        /*0030*/ 	.string	"-arch sm_100 -m 64 "



//--------------------- .note.nv.cuinfo           --------------------------
	.section	.note.nv.cuinfo,"",@"SHT_NOTE"
	.sectionflags	@"SHF_NOTE_NV_CUINFO"
        /*0018*/ 	.short	0x0002
        /*001a*/ 	.short	0x0064
        /*001c*/ 	.short	0x0082
	.zero		2


//--------------------- .nv.info                  --------------------------
	.section	.nv.info,"",@"SHT_CUDA_INFO"
	.align	4


	//----- nvinfo : EIATTR_REGCOUNT
	.align		4
        /*0000*/ 	.byte	0x04, 0x2f
        /*0002*/ 	.short	(.L_11 - .L_10)
	.align		4
.L_10:
        /*0004*/ 	.word	index@(grid_sync)
        /*0008*/ 	.word	0x0000000e


	//----- nvinfo : EIATTR_FRAME_SIZE
	.align		4
.L_11:
        /*000c*/ 	.byte	0x04, 0x11
        /*000e*/ 	.short	(.L_13 - .L_12)
	.align		4
.L_12:
        /*0010*/ 	.word	index@(grid_sync)
        /*0014*/ 	.word	0x00000000


	//----- nvinfo : EIATTR_MIN_STACK_SIZE
	.align		4
.L_13:
        /*0018*/ 	.byte	0x04, 0x12
        /*001a*/ 	.short	(.L_15 - .L_14)
	.align		4
.L_14:
        /*001c*/ 	.word	index@(grid_sync)
        /*0020*/ 	.word	0x00000000
.L_15:


//--------------------- .nv.compat                --------------------------
	.section	.nv.compat,"",@"SHT_CUDA_COMPAT_INFO"
	.align	4
        /*0000*/ 	.byte	0x02, 0x09, 0x00, 0x00, 0x02, 0x02, 0x01, 0x00, 0x02, 0x05, 0x05, 0x00, 0x03, 0x07, 0x01, 0x01
        /*0010*/ 	.byte	0x02, 0x03, 0x00, 0x00, 0x02, 0x06, 0x01, 0x00, 0x04, 0x0b, 0x08, 0x00, 0x09, 0x00, 0x00, 0x00
        /*0020*/ 	.byte	0x00, 0x00, 0x00, 0x00


//--------------------- .nv.info.grid_sync        --------------------------
	.section	.nv.info.grid_sync,"",@"SHT_CUDA_INFO"
	.sectionflags	@""
	.align	4


	//----- nvinfo : EIATTR_CUDA_API_VERSION
	.align		4
        /*0000*/ 	.byte	0x04, 0x37
        /*0002*/ 	.short	(.L_17 - .L_16)
.L_16:
        /*0004*/ 	.word	0x00000082


	//----- nvinfo : EIATTR_KPARAM_INFO
	.align		4
.L_17:
        /*0008*/ 	.byte	0x04, 0x17
        /*000a*/ 	.short	(.L_19 - .L_18)
.L_18:
        /*000c*/ 	.word	0x00000000
        /*0010*/ 	.short	0x0002
        /*0012*/ 	.short	0x0010
        /*0014*/ 	.byte	0x00, 0xf0, 0x11, 0x00


	//----- nvinfo : EIATTR_KPARAM_INFO
	.align		4
.L_19:
        /*0018*/ 	.byte	0x04, 0x17
        /*001a*/ 	.short	(.L_21 - .L_20)
.L_20:
        /*001c*/ 	.word	0x00000000
        /*0020*/ 	.short	0x0001
        /*0022*/ 	.short	0x0008
        /*0024*/ 	.byte	0x00, 0xf5, 0x21, 0x00


	//----- nvinfo : EIATTR_KPARAM_INFO
	.align		4
.L_21:
        /*0028*/ 	.byte	0x04, 0x17
        /*002a*/ 	.short	(.L_23 - .L_22)
.L_22:
        /*002c*/ 	.word	0x00000000
        /*0030*/ 	.short	0x0000
        /*0032*/ 	.short	0x0000
        /*0034*/ 	.byte	0x00, 0xf5, 0x21, 0x00


	//----- nvinfo : EIATTR_SPARSE_MMA_MASK
	.align		4
.L_23:
        /*0038*/ 	.byte	0x03, 0x50
        /*003a*/ 	.short	0x0000


	//----- nvinfo : EIATTR_MAXREG_COUNT
	.align		4
        /*003c*/ 	.byte	0x03, 0x1b
        /*003e*/ 	.short	0x00ff


	//----- nvinfo : EIATTR_NUM_BARRIERS
	.align		4
        /*0040*/ 	.byte	0x02, 0x4c
        /*0042*/ 	.byte	0x01
	.zero		1


	//----- nvinfo : EIATTR_MERCURY_ISA_VERSION
	.align		4
        /*0044*/ 	.byte	0x03, 0x5f
        /*0046*/ 	.short	0x0101


	//----- nvinfo : EIATTR_INT_WARP_WIDE_INSTR_OFFSETS
	.align		4
        /*0048*/ 	.byte	0x04, 0x31
        /*004a*/ 	.short	(.L_25 - .L_24)


	//   ....[0]....
.L_24:
        /*004c*/ 	.word	0x00000280


	//   ....[1]....
        /*0050*/ 	.word	0x000003d0


	//----- nvinfo : EIATTR_COOP_GROUP_MASK_REGIDS
	.align		4
.L_25:
        /*0054*/ 	.byte	0x04, 0x29
        /*0056*/ 	.short	(.L_27 - .L_26)


	//   ....[0]....
.L_26:
        /*0058*/ 	.word	0xffffffff


	//   ....[1]....
        /*005c*/ 	.word	0xffffffff


	//----- nvinfo : EIATTR_COOP_GROUP_INSTR_OFFSETS
	.align		4
.L_27:
        /*0060*/ 	.byte	0x04, 0x28
        /*0062*/ 	.short	(.L_29 - .L_28)


	//   ....[0]....
.L_28:
        /*0064*/ 	.word	0x000001c0


	//   ....[1]....
        /*0068*/ 	.word	0x00000460


	//----- nvinfo : EIATTR_VRC_CTA_INIT_COUNT
	.align		4
.L_29:
        /*006c*/ 	.byte	0x02, 0x4a
	.zero		1
	.zero		1


	//----- nvinfo : EIATTR_EXIT_INSTR_OFFSETS
	.align		4
        /*0070*/ 	.byte	0x04, 0x1c
        /*0072*/ 	.short	(.L_31 - .L_30)


	//   ....[0]....
.L_30:
        /*0074*/ 	.word	0x00000480


	//----- nvinfo : EIATTR_CRS_STACK_SIZE
	.align		4
.L_31:
        /*0078*/ 	.byte	0x04, 0x1e
        /*007a*/ 	.short	(.L_33 - .L_32)
.L_32:
        /*007c*/ 	.word	0x00000000


	//----- nvinfo : EIATTR_CBANK_PARAM_SIZE
	.align		4
.L_33:
        /*0080*/ 	.byte	0x03, 0x19
        /*0082*/ 	.short	0x0014


	//----- nvinfo : EIATTR_PARAM_CBANK
	.align		4
        /*0084*/ 	.byte	0x04, 0x0a
        /*0086*/ 	.short	(.L_35 - .L_34)
	.align		4
.L_34:
        /*0088*/ 	.word	index@(.nv.constant0.grid_sync)
        /*008c*/ 	.short	0x0380
        /*008e*/ 	.short	0x0014


	//----- nvinfo : EIATTR_SW_WAR
	.align		4
.L_35:
        /*0090*/ 	.byte	0x04, 0x36
        /*0092*/ 	.short	(.L_37 - .L_36)
.L_36:
        /*0094*/ 	.word	0x00000008
.L_37:


//--------------------- .nv.callgraph             --------------------------
	.section	.nv.callgraph,"",@"SHT_CUDA_CALLGRAPH"
	.align	4
	.sectionentsize	8
	.align		4
        /*0000*/ 	.word	0x00000000
	.align		4
        /*0004*/ 	.word	0xffffffff
	.align		4
        /*0008*/ 	.word	0x00000000
	.align		4
        /*000c*/ 	.word	0xfffffffe
	.align		4
        /*0010*/ 	.word	0x00000000
	.align		4
        /*0014*/ 	.word	0xfffffffd
	.align		4
        /*0018*/ 	.word	0x00000000
	.align		4
        /*001c*/ 	.word	0xfffffffc


//--------------------- .nv.constant4             --------------------------
	.section	.nv.constant4,"a",@progbits
	.align	8
	.align		8
.nv.constant4:
        /*0000*/ 	.dword	_ZN34_INTERNAL_8fe831e0_4_k_cu_0a1958284cuda3std3__436_GLOBAL__N__8fe831e0_4_k_cu_0a1958286ignoreE
	.align		8
        /*0008*/ 	.dword	_ZN34_INTERNAL_8fe831e0_4_k_cu_0a1958284cuda3std3__45__cpo5beginE
	.align		8
        /*0010*/ 	.dword	_ZN34_INTERNAL_8fe831e0_4_k_cu_0a1958284cuda3std3__45__cpo3endE
	.align		8
        /*0018*/ 	.dword	_ZN34_INTERNAL_8fe831e0_4_k_cu_0a1958284cuda3std3__45__cpo6cbeginE
	.align		8
        /*0020*/ 	.dword	_ZN34_INTERNAL_8fe831e0_4_k_cu_0a1958284cuda3std3__45__cpo4cendE
	.align		8
        /*0028*/ 	.dword	_ZN34_INTERNAL_8fe831e0_4_k_cu_0a1958284cuda3std3__419piecewise_constructE
	.align		8
        /*0030*/ 	.dword	_ZN34_INTERNAL_8fe831e0_4_k_cu_0a1958284cuda3std3__48in_placeE
	.align		8
        /*0038*/ 	.dword	_ZN34_INTERNAL_8fe831e0_4_k_cu_0a1958284cuda3std6ranges3__45__cpo4swapE
	.align		8
        /*0040*/ 	.dword	_ZN34_INTERNAL_8fe831e0_4_k_cu_0a1958284cuda3std6ranges3__45__cpo9iter_moveE
	.align		8
        /*0048*/ 	.dword	_ZN34_INTERNAL_8fe831e0_4_k_cu_0a1958284cuda3std6ranges3__45__cpo7advanceE


//--------------------- .text.grid_sync           --------------------------
	.section	.text.grid_sync,"ax",@progbits
	.align	128
        .global         grid_sync
        .type           grid_sync,@function
        .size           grid_sync,(.L_x_4 - grid_sync)
        .other          grid_sync,@"STO_CUDA_ENTRY STV_DEFAULT"
grid_sync:
.text.grid_sync:
[----:B------:R-:W-:Y:S01]  /*0000*/  LDC R1, c[0x0][0x37c] ;  /* 0x0000df00ff017b82 */ /* 0x000fe20000000800 */
[----:B------:R-:W0:Y:S07]  /*0010*/  S2R R0, SR_TID.X ;  /* 0x0000000000007919 */ /* 0x000e2e0000002100 */
[----:B------:R-:W0:Y:S01]  /*0020*/  S2UR UR14, SR_CTAID.X ;  /* 0x00000000000e79c3 */ /* 0x000e220000002500 */
[----:B------:R-:W1:Y:S07]  /*0030*/  LDCU.64 UR10, c[0x0][0x358] ;  /* 0x00006b00ff0a77ac */ /* 0x000e6e0008000a00 */
[----:B------:R-:W0:Y:S08]  /*0040*/  LDC R3, c[0x0][0x360] ;  /* 0x0000d800ff037b82 */ /* 0x000e300000000800 */
[----:B------:R-:W2:Y:S08]  /*0050*/  LDC.64 R4, c[0x0][0x380] ;  /* 0x0000e000ff047b82 */ /* 0x000eb00000000a00 */
[----:B------:R-:W1:Y:S01]  /*0060*/  LDC R7, c[0x0][0x390] ;  /* 0x0000e400ff077b82 */ /* 0x000e620000000800 */
[----:B0-----:R-:W-:-:S04]  /*0070*/  IMAD R3, R3, UR14, R0 ;  /* 0x0000000e03037c24 */ /* 0x001fc8000f8e0200 */
[----:B--2---:R-:W-:-:S05]  /*0080*/  IMAD.WIDE R2, R3, 0x4, R4 ;  /* 0x0000000403027825 */ /* 0x004fca00078e0204 */
[----:B-1----:R0:W5:Y:S01]  /*0090*/  ATOMG.E.ADD.STRONG.GPU PT, R7, desc[UR10][R2.64], R7 ;  /* 0x80000007020779a8 */ /* 0x00216200081ef10a */
[----:B------:R-:W-:-:S06]  /*00a0*/  RPCMOV.32 Rpc.LO, R0 ;  /* 0x0000000000007352 */ /* 0x000fcc0000000000 */
[----:B------:R-:W-:-:S05]  /*00b0*/  CS2R.32 R0, SR_CgaSize ;  /* 0x0000000000007805 */ /* 0x000fca0000008a00 */
[----:B------:R-:W-:-:S05]  /*00c0*/  IMAD R0, R0, -0xa0, RZ ;  /* 0xffffff6000007824 */ /* 0x000fca00078e02ff */
[----:B------:R-:W-:Y:S02]  /*00d0*/  R2UR UR12, R0 ;  /* 0x00000000000c72ca */ /* 0x000fe400000e0000 */
[----:B------:R-:W-:-:S12]  /*00e0*/  RPCMOV.32 R0, Rpc.LO ;  /* 0x0000000000007353 */ /* 0x000fd80000000000 */
[----:B------:R-:W1:Y:S01]  /*00f0*/  LDCU UR12, c[0x0][UR12+0x258] ;  /* 0x00004b000c0c77ac */ /* 0x000e620008000800 */
[----:B------:R-:W-:-:S06]  /*0100*/  RPCMOV.32 Rpc.LO, R2 ;  /* 0x0000000200007352 */ /* 0x000fcc0000000000 */
[----:B0-----:R-:W-:-:S05]  /*0110*/  CS2R.32 R2, SR_CgaSize ;  /* 0x0000000000027805 */ /* 0x001fca0000008a00 */
[----:B------:R-:W-:-:S05]  /*0120*/  IMAD R2, R2, -0xa0, RZ ;  /* 0xffffff6002027824 */ /* 0x000fca00078e02ff */
[----:B------:R-:W-:Y:S02]  /*0130*/  R2UR UR13, R2 ;  /* 0x00000000020d72ca */ /* 0x000fe400000e0000 */
[----:B------:R-:W-:-:S12]  /*0140*/  RPCMOV.32 R2, Rpc.LO ;  /* 0x0000000000027353 */ /* 0x000fd80000000000 */
[----:B------:R-:W0:Y:S01]  /*0150*/  LDCU UR13, c[0x0][UR13+0x254] ;  /* 0x00004a800d0d77ac */ /* 0x000e220008000800 */
[----:B-1----:R-:W-:-:S04]  /*0160*/  UISETP.NE.U32.AND UP0, UPT, UR12, URZ, UPT ;  /* 0x000000ff0c00728c */ /* 0x002fc8000bf05070 */
[----:B0-----:R-:W-:-:S09]  /*0170*/  UISETP.NE.AND.EX UP0, UPT, UR13, URZ, UPT, UP0 ;  /* 0x000000ff0d00728c */ /* 0x001fd2000bf05300 */
[----:B------:R-:W-:Y:S05]  /*0180*/  BRA.U UP0, `(.L_x_0) ;  /* 0x0000000100047547 */ /* 0x000fea000b800000 */
[----:B------:R-:W-:Y:S05]  /*0190*/  BPT.TRAP 0x1 ;  /* 0x000000040000795c */ /* 0x000fea0000300000 */
.L_x_0:
[----:B------:R-:W0:Y:S01]  /*01a0*/  S2R R3, SR_TID.Y ;  /* 0x0000000000037919 */ /* 0x000e220000002200 */
[----:B------:R-:W1:Y:S01]  /*01b0*/  S2R R9, SR_TID.Z ;  /* 0x0000000000097919 */ /* 0x000e620000002300 */
[----:B------:R-:W-:Y:S01]  /*01c0*/  BAR.SYNC.DEFER_BLOCKING 0x0 ;  /* 0x0000000000007b1d */ /* 0x000fe20000010000 */
[----:B0-----:R-:W-:Y:S01]  /*01d0*/  IADD3 R0, PT, PT, R0, R3, RZ ;  /* 0x0000000300007210 */ /* 0x001fe20007ffe0ff */
[----:B------:R-:W-:-:S03]  /*01e0*/  IMAD.WIDE.U32 R2, R3, 0x4, R4 ;  /* 0x0000000403027825 */ /* 0x000fc600078e0004 */
[----:B-1----:R-:W-:-:S13]  /*01f0*/  LOP3.LUT P0, RZ, R0, R9, RZ, 0xfc, !PT ;  /* 0x0000000900ff7212 */ /* 0x002fda000780fcff */
[----:B------:R-:W-:Y:S05]  /*0200*/  @P0 BRA `(.L_x_1) ;  /* 0x0000000000900947 */ /* 0x000fea0003800000 */
[----:B------:R-:W0:Y:S01]  /*0210*/  LDCU UR4, c[0x0][0x370] ;  /* 0x00006e00ff0477ac */ /* 0x000e220008000800 */
[----:B------:R-:W1:Y:S01]  /*0220*/  S2UR UR7, SR_CTAID.Y ;  /* 0x00000000000779c3 */ /* 0x000e620000002600 */
[----:B------:R-:W2:Y:S01]  /*0230*/  S2R R5, SR_LANEID ;  /* 0x0000000000057919 */ /* 0x000ea20000000000 */
[----:B------:R-:W-:Y:S01]  /*0240*/  MOV R4, UR12 ;  /* 0x0000000c00047c02 */ /* 0x000fe20008000f00 */
[----:B------:R-:W3:Y:S01]  /*0250*/  LDCU UR5, c[0x0][0x374] ;  /* 0x00006e80ff0577ac */ /* 0x000ee20008000800 */
[----:B------:R-:W4:Y:S04]  /*0260*/  LDCU UR6, c[0x0][0x378] ;  /* 0x00006f00ff0677ac */ /* 0x000f280008000800 */
[----:B------:R-:W4:Y:S01]  /*0270*/  S2UR UR8, SR_CTAID.Z ;  /* 0x00000000000879c3 */ /* 0x000f220000002700 */
[----:B------:R-:W-:-:S02]  /*0280*/  VOTEU.ANY UR15, UPT, PT ;  /* 0x00000000000f7886 */ /* 0x000fc400038e0100 */
[----:B------:R-:W2:Y:S01]  /*0290*/  FLO.U32 R6, UR15 ;  /* 0x0000000f00067d00 */ /* 0x000ea200080e0000 */
[----:B0-----:R-:W-:-:S07]  /*02a0*/  UIADD3 UR9, UPT, UPT, URZ, -UR4, URZ ;  /* 0x80000004ff097290 */ /* 0x001fce000fffe0ff */
[----:B------:R-:W0:Y:S01]  /*02b0*/  POPC R0, UR15 ;  /* 0x0000000f00007d09 */ /* 0x000e220008000000 */
[----:B-1----:R-:W-:-:S03]  /*02c0*/  UIADD3 UR4, UPT, UPT, UR14, UR7, URZ ;  /* 0x000000070e047290 */ /* 0x002fc6000fffe0ff */
[----:B------:R-:W-:Y:S02]  /*02d0*/  UMOV UR7, UR9 ;  /* 0x0000000900077c82 */ /* 0x000fe40008000000 */
[----:B---3--:R-:W-:Y:S02]  /*02e0*/  UIMAD UR5, UR7, UR5, URZ ;  /* 0x00000005070572a4 */ /* 0x008fe4000f8e02ff */
[----:B----4-:R-:W-:Y:S01]  /*02f0*/  UIADD3 UR8, UPT, UPT, -UR8, URZ, URZ ;  /* 0x000000ff08087290 */ /* 0x010fe2000fffe1ff */
[----:B--2---:R-:W-:Y:S02]  /*0300*/  ISETP.EQ.U32.AND P0, PT, R6, R5, PT ;  /* 0x000000050600720c */ /* 0x004fe40003f02070 */
[----:B------:R-:W-:Y:S01]  /*0310*/  MOV R5, UR13 ;  /* 0x0000000d00057c02 */ /* 0x000fe20008000f00 */
[----:B------:R-:W-:Y:S02]  /*0320*/  UISETP.NE.AND UP0, UPT, UR4, UR8, UPT ;  /* 0x000000080400728c */ /* 0x000fe4000bf05270 */
[----:B------:R-:W-:-:S04]  /*0330*/  UIMAD UR4, UR6, UR5, -0x7fffffff ;  /* 0x80000001060474a4 */ /* 0x000fc8000f8e0205 */
[----:B------:R-:W-:-:S06]  /*0340*/  USEL UR4, UR4, 0x1, !UP0 ;  /* 0x0000000104047887 */ /* 0x000fcc000c000000 */
[----:B0-----:R-:W-:Y:S01]  /*0350*/  IMAD R9, R0, UR4, RZ ;  /* 0x0000000400097c24 */ /* 0x001fe2000f8e02ff */
[----:B------:R-:W-:Y:S06]  /*0360*/  @P0 MEMBAR.ALL.GPU ;  /* 0x0000000000000992 */ /* 0x000fec000000a000 */
[----:B------:R-:W-:-:S00]  /*0370*/  @P0 ERRBAR ;  /* 0x00000000000009ab */ /* 0x000fc00000000000 */
[----:B------:R-:W-:Y:S06]  /*0380*/  @P0 CGAERRBAR ;  /* 0x00000000000005ab */ /* 0x000fec0000000000 */
[----:B------:R-:W2:Y:S01]  /*0390*/  @P0 ATOM.E.ADD.STRONG.GPU PT, R9, desc[UR10][R4.64+0x4], R9 ;  /* 0x800004090409098a */ /* 0x000ea200081ef10a */
[----:B------:R-:W0:Y:S02]  /*03a0*/  S2R R8, SR_LTMASK ;  /* 0x0000000000087919 */ /* 0x000e240000003900 */
[----:B0-----:R-:W-:-:S04]  /*03b0*/  LOP3.LUT R8, R8, UR15, RZ, 0xc0, !PT ;  /* 0x0000000f08087c12 */ /* 0x001fc8000f8ec0ff */
[----:B------:R-:W0:Y:S01]  /*03c0*/  POPC R11, R8 ;  /* 0x00000008000b7309 */ /* 0x000e220000000000 */
[----:B--2---:R-:W0:Y:S02]  /*03d0*/  SHFL.IDX PT, R0, R9, R6, 0x1f ;  /* 0x00001f0609007589 */ /* 0x004e2400000e0000 */
[----:B0-----:R-:W-:-:S07]  /*03e0*/  IMAD R0, R11, UR4, R0 ;  /* 0x000000040b007c24 */ /* 0x001fce000f8e0200 */
.L_x_2:
[----:B------:R-:W2:Y:S04]  /*03f0*/  LD.E.STRONG.GPU R9, desc[UR10][R4.64+0x4] ;  /* 0x0000040a04097980 */ /* 0x000ea8000c10f900 */
[----:B--2---:R-:W-:Y:S01]  /*0400*/  CCTL.IVALL ;  /* 0x00000000ff00798f */ /* 0x004fe20002000000 */
[----:B------:R-:W-:Y:S05]  /*0410*/  YIELD ;  /* 0x0000000000007946 */ /* 0x000fea0003800000 */
[----:B------:R-:W-:-:S04]  /*0420*/  LOP3.LUT R9, R9, R0, RZ, 0x3c, !PT ;  /* 0x0000000009097212 */ /* 0x000fc800078e3cff */
[----:B------:R-:W-:-:S13]  /*0430*/  ISETP.GT.AND P0, PT, R9, -0x1, PT ;  /* 0xffffffff0900780c */ /* 0x000fda0003f04270 */
[----:B------:R-:W-:Y:S05]  /*0440*/  @P0 BRA `(.L_x_2) ;  /* 0xfffffffc00e80947 */ /* 0x000fea000383ffff */
.L_x_1:
[----:B------:R-:W-:Y:S05]  /*0450*/  WARPSYNC.ALL ;  /* 0x0000000000007948 */ /* 0x000fea0003800000 */
[----:B------:R-:W-:Y:S06]  /*0460*/  BAR.SYNC.DEFER_BLOCKING 0x0 ;  /* 0x0000000000007b1d */ /* 0x000fec0000010000 */
[----:B-----5:R-:W-:Y:S01]  /*0470*/  REDG.E.ADD.STRONG.GPU desc[UR10][R2.64], R7 ;  /* 0x000000070200798e */ /* 0x020fe2000c12e10a */
[----:B------:R-:W-:Y:S05]  /*0480*/  EXIT ;  /* 0x000000000000794d */ /* 0x000fea0003800000 */
.L_x_3:
[----:B------:R-:W-:-:S00]  /*0490*/  BRA `(.L_x_3) ;  /* 0xfffffffc00fc7947 */ /* 0x000fc0000383ffff */
[----:B------:R-:W-:-:S00]  /*04a0*/  NOP ;  /* 0x0000000000007918 */ /* 0x000fc00000000000 */
        /* <DEDUP_REMOVED lines=13> */
.L_x_4:


//--------------------- .nv.shared.reserved.0     --------------------------
	.section	.nv.shared.reserved.0,"aw",@nobits
	.weak		__nv_reservedSMEM_offset_0_alias
	.size		__nv_reservedSMEM_offset_0_alias, 0, 64
	.other		__nv_reservedSMEM_offset_0_alias,@"STO_CUDA_RESERVED_SHARED STV_DEFAULT"
__nv_reservedSMEM_offset_0_alias:
	.zero		0
	.zero		64


//--------------------- .nv.global                --------------------------
	.section	.nv.global,"aw",@nobits
.nv.global:
	.type		_ZN34_INTERNAL_8fe831e0_4_k_cu_0a1958284cuda3std6ranges3__45__cpo9iter_moveE,@object
	.size		_ZN34_INTERNAL_8fe831e0_4_k_cu_0a1958284cuda3std6ranges3__45__cpo9iter_moveE,(_ZN34_INTERNAL_8fe831e0_4_k_cu_0a1958284cuda3std3__436_GLOBAL__N__8fe831e0_4_k_cu_0a1958286ignoreE - _ZN34_INTERNAL_8fe831e0_4_k_cu_0a1958284cuda3std6ranges3__45__cpo9iter_moveE)
_ZN34_INTERNAL_8fe831e0_4_k_cu_0a1958284cuda3std6ranges3__45__cpo9iter_moveE:
	.zero		1
	.type		_ZN34_INTERNAL_8fe831e0_4_k_cu_0a1958284cuda3std3__436_GLOBAL__N__8fe831e0_4_k_cu_0a1958286ignoreE,@object
	.size		_ZN34_INTERNAL_8fe831e0_4_k_cu_0a1958284cuda3std3__436_GLOBAL__N__8fe831e0_4_k_cu_0a1958286ignoreE,(_ZN34_INTERNAL_8fe831e0_4_k_cu_0a1958284cuda3std3__45__cpo4cendE - _ZN34_INTERNAL_8fe831e0_4_k_cu_0a1958284cuda3std3__436_GLOBAL__N__8fe831e0_4_k_cu_0a1958286ignoreE)
_ZN34_INTERNAL_8fe831e0_4_k_cu_0a1958284cuda3std3__436_GLOBAL__N__8fe831e0_4_k_cu_0a1958286ignoreE:
	.zero		1
	.type		_ZN34_INTERNAL_8fe831e0_4_k_cu_0a1958284cuda3std3__45__cpo4cendE,@object
	.size		_ZN34_INTERNAL_8fe831e0_4_k_cu_0a1958284cuda3std3__45__cpo4cendE,(_ZN34_INTERNAL_8fe831e0_4_k_cu_0a1958284cuda3std3__45__cpo3endE - _ZN34_INTERNAL_8fe831e0_4_k_cu_0a1958284cuda3std3__45__cpo4cendE)
_ZN34_INTERNAL_8fe831e0_4_k_cu_0a1958284cuda3std3__45__cpo4cendE:
	.zero		1
	.type		_ZN34_INTERNAL_8fe831e0_4_k_cu_0a1958284cuda3std3__45__cpo3endE,@object
	.size		_ZN34_INTERNAL_8fe831e0_4_k_cu_0a1958284cuda3std3__45__cpo3endE,(_ZN34_INTERNAL_8fe831e0_4_k_cu_0a1958284cuda3std3__48in_placeE - _ZN34_INTERNAL_8fe831e0_4_k_cu_0a1958284cuda3std3__45__cpo3endE)
_ZN34_INTERNAL_8fe831e0_4_k_cu_0a1958284cuda3std3__45__cpo3endE:
	.zero		1
	.type		_ZN34_INTERNAL_8fe831e0_4_k_cu_0a1958284cuda3std3__48in_placeE,@object
	.size		_ZN34_INTERNAL_8fe831e0_4_k_cu_0a1958284cuda3std3__48in_placeE,(_ZN34_INTERNAL_8fe831e0_4_k_cu_0a1958284cuda3std6ranges3__45__cpo7advanceE - _ZN34_INTERNAL_8fe831e0_4_k_cu_0a1958284cuda3std3__48in_placeE)
_ZN34_INTERNAL_8fe831e0_4_k_cu_0a1958284cuda3std3__48in_placeE:
	.zero		1
	.type		_ZN34_INTERNAL_8fe831e0_4_k_cu_0a1958284cuda3std6ranges3__45__cpo7advanceE,@object
	.size		_ZN34_INTERNAL_8fe831e0_4_k_cu_0a1958284cuda3std6ranges3__45__cpo7advanceE,(_ZN34_INTERNAL_8fe831e0_4_k_cu_0a1958284cuda3std3__45__cpo5beginE - _ZN34_INTERNAL_8fe831e0_4_k_cu_0a1958284cuda3std6ranges3__45__cpo7advanceE)
_ZN34_INTERNAL_8fe831e0_4_k_cu_0a1958284cuda3std6ranges3__45__cpo7advanceE:
	.zero		1
	.type		_ZN34_INTERNAL_8fe831e0_4_k_cu_0a1958284cuda3std3__45__cpo5beginE,@object
	.size		_ZN34_INTERNAL_8fe831e0_4_k_cu_0a1958284cuda3std3__45__cpo5beginE,(_ZN34_INTERNAL_8fe831e0_4_k_cu_0a1958284cuda3std3__419piecewise_constructE - _ZN34_INTERNAL_8fe831e0_4_k_cu_0a1958284cuda3std3__45__cpo5beginE)
_ZN34_INTERNAL_8fe831e0_4_k_cu_0a1958284cuda3std3__45__cpo5beginE:
	.zero		1
	.type		_ZN34_INTERNAL_8fe831e0_4_k_cu_0a1958284cuda3std3__419piecewise_constructE,@object
	.size		_ZN34_INTERNAL_8fe831e0_4_k_cu_0a1958284cuda3std3__419piecewise_constructE,(_ZN34_INTERNAL_8fe831e0_4_k_cu_0a1958284cuda3std3__45__cpo6cbeginE - _ZN34_INTERNAL_8fe831e0_4_k_cu_0a1958284cuda3std3__419piecewise_constructE)
_ZN34_INTERNAL_8fe831e0_4_k_cu_0a1958284cuda3std3__419piecewise_constructE:
	.zero		1
	.type		_ZN34_INTERNAL_8fe831e0_4_k_cu_0a1958284cuda3std3__45__cpo6cbeginE,@object
	.size		_ZN34_INTERNAL_8fe831e0_4_k_cu_0a1958284cuda3std3__45__cpo6cbeginE,(_ZN34_INTERNAL_8fe831e0_4_k_cu_0a1958284cuda3std6ranges3__45__cpo4swapE - _ZN34_INTERNAL_8fe831e0_4_k_cu_0a1958284cuda3std3__45__cpo6cbeginE)
_ZN34_INTERNAL_8fe831e0_4_k_cu_0a1958284cuda3std3__45__cpo6cbeginE:
	.zero		1
	.type		_ZN34_INTERNAL_8fe831e0_4_k_cu_0a1958284cuda3std6ranges3__45__cpo4swapE,@object
	.size		_ZN34_INTERNAL_8fe831e0_4_k_cu_0a1958284cuda3std6ranges3__45__cpo4swapE,(.L_7 - _ZN34_INTERNAL_8fe831e0_4_k_cu_0a1958284cuda3std6ranges3__45__cpo4swapE)
_ZN34_INTERNAL_8fe831e0_4_k_cu_0a1958284cuda3std6ranges3__45__cpo4swapE:
	.zero		1
.L_7:


//--------------------- .nv.constant0.grid_sync   --------------------------
	.section	.nv.constant0.grid_sync,"a",@progbits
	.sectionflags	@""
	.align	4
.nv.constant0.grid_sync:
	.zero		916


//--------------------- SYMBOLS --------------------------

	.type		.nv.reservedSmem.offset0,@object
	.size		.nv.reservedSmem.offset0,0x4
